	.headerflags	@"EF_CUDA_TEXMODE_UNIFIED EF_CUDA_64BIT_ADDRESS EF_CUDA_ACCELERATORS EF_CUDA_SM90 EF_CUDA_VIRTUAL_SM(EF_CUDA_SM90)"
	.elftype	@"ET_EXEC"


//--------------------- .nv.info                  --------------------------
	.section	.nv.info,"",@"SHT_CUDA_INFO"
	.align	4


	//----- nvinfo : EIATTR_REGCOUNT
	.align		4
        /*0000*/ 	.byte	0x04, 0x2f
        /*0002*/ 	.short	(.L_1 - .L_0)
	.align		4
.L_0:
        /*0004*/ 	.word	index@(triton_poi_fused_add_1)
        /*0008*/ 	.word	0x00000010


	//----- nvinfo : EIATTR_MIN_STACK_SIZE
	.align		4
.L_1:
        /*000c*/ 	.byte	0x04, 0x12
        /*000e*/ 	.short	(.L_3 - .L_2)
	.align		4
.L_2:
        /*0010*/ 	.word	index@(triton_poi_fused_add_1)
        /*0014*/ 	.word	0x00000000


	//----- nvinfo : EIATTR_FRAME_SIZE
	.align		4
.L_3:
        /*0018*/ 	.byte	0x04, 0x11
        /*001a*/ 	.short	(.L_5 - .L_4)
	.align		4
.L_4:
        /*001c*/ 	.word	index@(triton_poi_fused_add_1)
        /*0020*/ 	.word	0x00000000


	//----- nvinfo : EIATTR_MIN_STACK_SIZE
	.align		4
.L_5:
        /*0024*/ 	.byte	0x04, 0x12
        /*0026*/ 	.short	(.L_7 - .L_6)
	.align		4
.L_6:
        /*0028*/ 	.word	index@(triton_poi_fused_add_1)
        /*002c*/ 	.word	0x00000000
.L_7:


//--------------------- .nv.info.triton_poi_fused_add_1 --------------------------
	.section	.nv.info.triton_poi_fused_add_1,"",@"SHT_CUDA_INFO"
	.sectionflags	@""
	.align	4


	//----- nvinfo : EIATTR_CUDA_API_VERSION
	.align		4
        /*0000*/ 	.byte	0x04, 0x37
        /*0002*/ 	.short	(.L_9 - .L_8)
.L_8:
        /*0004*/ 	.word	0x0000007c


	//----- nvinfo : EIATTR_KPARAM_INFO
	.align		4
.L_9:
        /*0008*/ 	.byte	0x04, 0x17
        /*000a*/ 	.short	(.L_11 - .L_10)
.L_10:
        /*000c*/ 	.word	0x00000000
        /*0010*/ 	.short	0x0004
        /*0012*/ 	.short	0x0020
        /*0014*/ 	.byte	0x00, 0xf0, 0x11, 0x00


	//----- nvinfo : EIATTR_KPARAM_INFO
	.align		4
.L_11:
        /*0018*/ 	.byte	0x04, 0x17
        /*001a*/ 	.short	(.L_13 - .L_12)
.L_12:
        /*001c*/ 	.word	0x00000000
        /*0020*/ 	.short	0x0003
        /*0022*/ 	.short	0x0018
        /*0024*/ 	.byte	0x00, 0xf4, 0x21, 0x00


	//----- nvinfo : EIATTR_KPARAM_INFO
	.align		4
.L_13:
        /*0028*/ 	.byte	0x04, 0x17
        /*002a*/ 	.short	(.L_15 - .L_14)
.L_14:
        /*002c*/ 	.word	0x00000000
        /*0030*/ 	.short	0x0002
        /*0032*/ 	.short	0x0010
        /*0034*/ 	.byte	0x00, 0xf4, 0x21, 0x00


	//----- nvinfo : EIATTR_KPARAM_INFO
	.align		4
.L_15:
        /*0038*/ 	.byte	0x04, 0x17
        /*003a*/ 	.short	(.L_17 - .L_16)
.L_16:
        /*003c*/ 	.word	0x00000000
        /*0040*/ 	.short	0x0001
        /*0042*/ 	.short	0x0008
        /*0044*/ 	.byte	0x00, 0xf4, 0x21, 0x00


	//----- nvinfo : EIATTR_KPARAM_INFO
	.align		4
.L_17:
        /*0048*/ 	.byte	0x04, 0x17
        /*004a*/ 	.short	(.L_19 - .L_18)
.L_18:
        /*004c*/ 	.word	0x00000000
        /*0050*/ 	.short	0x0000
        /*0052*/ 	.short	0x0000
        /*0054*/ 	.byte	0x00, 0xf4, 0x21, 0x00


	//----- nvinfo : EIATTR_SPARSE_MMA_MASK
	.align		4
.L_19:
        /*0058*/ 	.byte	0x03, 0x50
        /*005a*/ 	.short	0x0000


	//----- nvinfo : EIATTR_MAXREG_COUNT
	.align		4
        /*005c*/ 	.byte	0x03, 0x1b
        /*005e*/ 	.short	0x00ff


	//----- nvinfo : EIATTR_EXIT_INSTR_OFFSETS
	.align		4
        /*0060*/ 	.byte	0x04, 0x1c
        /*0062*/ 	.short	(.L_21 - .L_20)


	//   ....[0]....
.L_20:
        /*0064*/ 	.word	0x000001e0


	//   ....[1]....
        /*0068*/ 	.word	0x00000200


	//----- nvinfo : EIATTR_REQNTID
	.align		4
.L_21:
        /*006c*/ 	.byte	0x04, 0x10
        /*006e*/ 	.short	(.L_23 - .L_22)
.L_22:
        /*0070*/ 	.word	0x00000080
        /*0074*/ 	.word	0x00000001
        /*0078*/ 	.word	0x00000001


	//----- nvinfo : EIATTR_CBANK_PARAM_SIZE
	.align		4
.L_23:
        /*007c*/ 	.byte	0x03, 0x19
        /*007e*/ 	.short	0x0024


	//----- nvinfo : EIATTR_PARAM_CBANK
	.align		4
        /*0080*/ 	.byte	0x04, 0x0a
        /*0082*/ 	.short	(.L_25 - .L_24)
	.align		4
.L_24:
        /*0084*/ 	.word	index@(.nv.constant0.triton_poi_fused_add_1)
        /*0088*/ 	.short	0x0210
        /*008a*/ 	.short	0x0024


	//----- nvinfo : EIATTR_SW_WAR
	.align		4
.L_25:
        /*008c*/ 	.byte	0x04, 0x36
        /*008e*/ 	.short	(.L_27 - .L_26)
.L_26:
        /*0090*/ 	.word	0x00000008
.L_27:


//--------------------- .nv.callgraph             --------------------------
	.section	.nv.callgraph,"",@"SHT_CUDA_CALLGRAPH"
	.align	4
	.sectionentsize	8
	.align		4
        /*0000*/ 	.word	0x00000000
	.align		4
        /*0004*/ 	.word	0xffffffff
	.align		4
        /*0008*/ 	.word	0x00000000
	.align		4
        /*000c*/ 	.word	0xfffffffe
	.align		4
        /*0010*/ 	.word	0x00000000
	.align		4
        /*0014*/ 	.word	0xfffffffd
	.align		4
        /*0018*/ 	.word	0x00000000
	.align		4
        /*001c*/ 	.word	0xfffffffc


//--------------------- .text.triton_poi_fused_add_1 --------------------------
	.section	.text.triton_poi_fused_add_1,"ax",@progbits
	.align	128
        .global         triton_poi_fused_add_1
        .type           triton_poi_fused_add_1,@function
        .size           triton_poi_fused_add_1,(.L_x_1 - triton_poi_fused_add_1)
        .other          triton_poi_fused_add_1,@"STO_CUDA_ENTRY STV_DEFAULT"
triton_poi_fused_add_1:
.text.triton_poi_fused_add_1:
[----:B------:R-:W0:Y:S01]  /*0000*/  LDC R1, c[0x0][0x28] ;  /* 0x00000a00ff017b82 */ /* 0x000e220000000800 */
[----:B------:R-:W1:Y:S07]  /*0010*/  S2R R0, SR_TID.X ;  /* 0x0000000000007919 */ /* 0x000e6e0000002100 */
[----:B------:R-:W2:Y:S01]  /*0020*/  LDC.64 R6, c[0x0][0x218] ;  /* 0x00008600ff067b82 */ /* 0x000ea20000000a00 */
[----:B------:R-:W-:Y:S01]  /*0030*/  ULDC.64 UR4, c[0x0][0x208] ;  /* 0x0000820000047ab9 */ /* 0x000fe20000000a00 */
[----:B------:R-:W3:Y:S06]  /*0040*/  S2R R11, SR_CTAID.X ;  /* 0x00000000000b7919 */ /* 0x000eec0000002500 */
[----:B------:R-:W4:Y:S08]  /*0050*/  LDC.64 R8, c[0x0][0x228] ;  /* 0x00008a00ff087b82 */ /* 0x000f300000000a00 */
[----:B------:R-:W5:Y:S08]  /*0060*/  LDC.64 R4, c[0x0][0x220] ;  /* 0x00008800ff047b82 */ /* 0x000f700000000a00 */
[----:B------:R-:W2:Y:S01]  /*0070*/  LDC.64 R2, c[0x0][0x210] ;  /* 0x00008400ff027b82 */ /* 0x000ea20000000a00 */
[----:B-1----:R-:W-:-:S02]  /*0080*/  LOP3.LUT R0, R0, 0x7f, RZ, 0xc0, !PT ;  /* 0x0000007f00007812 */ /* 0x002fc400078ec0ff */
[----:B---3--:R-:W-:-:S03]  /*0090*/  SHF.R.S32.HI R10, RZ, 0x18, R11 ;  /* 0x00000018ff0a7819 */ /* 0x008fc6000001140b */
[----:B------:R-:W-:Y:S01]  /*00a0*/  IMAD R11, R11, 0x80, R0 ;  /* 0x000000800b0b7824 */ /* 0x000fe200078e0200 */
[----:B------:R-:W-:-:S03]  /*00b0*/  SGXT R0, R10, 0x1 ;  /* 0x000000010a00781a */ /* 0x000fc60000000200 */
[C---:B-----5:R-:W-:Y:S01]  /*00c0*/  IMAD.WIDE R4, R11.reuse, 0x4, R4 ;  /* 0x000000040b047825 */ /* 0x060fe200078e0204 */
[----:B------:R-:W-:Y:S02]  /*00d0*/  ISETP.GE.AND P0, PT, R11, 0x100, PT ;  /* 0x000001000b00780c */ /* 0x000fe40003f06270 */
[----:B------:R-:W-:-:S04]  /*00e0*/  LEA.HI R0, R0, R11, RZ, 0x2 ;  /* 0x0000000b00007211 */ /* 0x000fc800078f10ff */
[----:B------:R-:W-:Y:S01]  /*00f0*/  LOP3.LUT R0, R0, 0xfffffffc, RZ, 0xc0, !PT ;  /* 0xfffffffc00007812 */ /* 0x000fe200078ec0ff */
[----:B0-2---:R-:W-:-:S04]  /*0100*/  IMAD.WIDE R2, R11, 0x4, R2 ;  /* 0x000000040b027825 */ /* 0x005fc800078e0202 */
[----:B------:R-:W-:Y:S01]  /*0110*/  IMAD.IADD R13, R11, 0x1, -R0 ;  /* 0x000000010b0d7824 */ /* 0x000fe200078e0a00 */
[----:B------:R-:W-:Y:S02]  /*0120*/  CS2R R10, SRZ ;  /* 0x00000000000a7805 */ /* 0x000fe4000001ff00 */
[----:B------:R-:W-:Y:S01]  /*0130*/  MOV R0, RZ ;  /* 0x000000ff00007202 */ /* 0x000fe20000000f00 */
[----:B------:R-:W-:-:S03]  /*0140*/  IMAD.WIDE R6, R13, 0x4, R6 ;  /* 0x000000040d067825 */ /* 0x000fc600078e0206 */
[----:B------:R-:W2:Y:S01]  /*0150*/  @!P0 LDG.E R10, desc[UR4][R4.64] ;  /* 0x00000004040a8981 */ /* 0x000ea2000c1e1900 */
[----:B----4-:R-:W-:Y:S01]  /*0160*/  IMAD.WIDE R8, R13, 0x4, R8 ;  /* 0x000000040d087825 */ /* 0x010fe200078e0208 */
[----:B------:R-:W-:Y:S02]  /*0170*/  HFMA2.MMA R13, -RZ, RZ, 0, 0 ;  /* 0x00000000ff0d7435 */ /* 0x000fe400000001ff */
[----:B------:R-:W3:Y:S04]  /*0180*/  @!P0 LDG.E.EL R11, desc[UR4][R6.64] ;  /* 0x00000004060b8981 */ /* 0x000ee8000c2e1900 */
[----:B------:R-:W3:Y:S04]  /*0190*/  @!P0 LDG.E R0, desc[UR4][R2.64] ;  /* 0x0000000402008981 */ /* 0x000ee8000c1e1900 */
[----:B------:R-:W2:Y:S01]  /*01a0*/  @!P0 LDG.E.EL R13, desc[UR4][R8.64] ;  /* 0x00000004080d8981 */ /* 0x000ea2000c2e1900 */
[----:B---3--:R-:W-:Y:S01]  /*01b0*/  FADD R0, R11, R0 ;  /* 0x000000000b007221 */ /* 0x008fe20000000000 */
[----:B--2---:R-:W-:-:S04]  /*01c0*/  FADD R13, R13, R10 ;  /* 0x0000000a0d0d7221 */ /* 0x004fc80000000000 */
[----:B------:R-:W-:Y:S01]  /*01d0*/  FADD R13, R0, R13 ;  /* 0x0000000d000d7221 */ /* 0x000fe20000000000 */
[----:B------:R-:W-:Y:S06]  /*01e0*/  @P0 EXIT ;  /* 0x000000000000094d */ /* 0x000fec0003800000 */
[----:B------:R-:W-:Y:S01]  /*01f0*/  STG.E desc[UR4][R2.64], R13 ;  /* 0x0000000d02007986 */ /* 0x000fe2000c101904 */
[----:B------:R-:W-:Y:S05]  /*0200*/  EXIT ;  /* 0x000000000000794d */ /* 0x000fea0003800000 */
.L_x_0:
[----:B------:R-:W-:-:S00]  /*0210*/  BRA `(.L_x_0) ;  /* 0xfffffffc00fc7947 */ /* 0x000fc0000383ffff */
[----:B------:R-:W-:-:S00]  /*0220*/  NOP ;  /* 0x0000000000007918 */ /* 0x000fc00000000000 */
        /* <DEDUP_REMOVED lines=13> */
.L_x_1:


//--------------------- .nv.constant0.triton_poi_fused_add_1 --------------------------
	.section	.nv.constant0.triton_poi_fused_add_1,"a",@progbits
	.sectionflags	@""
	.align	4
.nv.constant0.triton_poi_fused_add_1:
	.zero		564
